//
// Generated by NVIDIA NVVM Compiler
//
// Compiler Build ID: CL-36424714
// Cuda compilation tools, release 13.0, V13.0.88
// Based on NVVM 20.0.0
//

.version 9.0
.target sm_100
.address_size 64

	// .globl	_Z12Conv1DKernelPKfS0_Pfiii

.visible .entry _Z12Conv1DKernelPKfS0_Pfiii(
	.param .u64 .ptr .align 1 _Z12Conv1DKernelPKfS0_Pfiii_param_0,
	.param .u64 .ptr .align 1 _Z12Conv1DKernelPKfS0_Pfiii_param_1,
	.param .u64 .ptr .align 1 _Z12Conv1DKernelPKfS0_Pfiii_param_2,
	.param .u32 _Z12Conv1DKernelPKfS0_Pfiii_param_3,
	.param .u32 _Z12Conv1DKernelPKfS0_Pfiii_param_4,
	.param .u32 _Z12Conv1DKernelPKfS0_Pfiii_param_5
)
{
	.reg .pred 	%p<56>;
	.reg .b32 	%r<62>;
	.reg .b32 	%f<84>;
	.reg .b64 	%rd<47>;

	ld.param.u64 	%rd8, [_Z12Conv1DKernelPKfS0_Pfiii_param_0];
	ld.param.u64 	%rd9, [_Z12Conv1DKernelPKfS0_Pfiii_param_1];
	ld.param.u64 	%rd7, [_Z12Conv1DKernelPKfS0_Pfiii_param_2];
	ld.param.u32 	%r41, [_Z12Conv1DKernelPKfS0_Pfiii_param_3];
	ld.param.u32 	%r42, [_Z12Conv1DKernelPKfS0_Pfiii_param_4];
	cvta.to.global.u64 	%rd1, %rd9;
	cvta.to.global.u64 	%rd2, %rd8;
	mov.u32 	%r43, %ctaid.x;
	mov.u32 	%r44, %ntid.x;
	mul.lo.s32 	%r1, %r43, %r44;
	mov.u32 	%r2, %tid.x;
	add.s32 	%r3, %r1, %r2;
	setp.ge.s32 	%p1, %r3, %r41;
	@%p1 bra 	$L__BB0_43;
	cvta.to.global.u64 	%rd10, %rd7;
	mul.wide.s32 	%rd11, %r3, 4;
	add.s64 	%rd3, %rd10, %rd11;
	mov.b32 	%r45, 0;
	st.global.u32 	[%rd3], %r45;
	shr.u32 	%r46, %r42, 31;
	add.s32 	%r47, %r42, %r46;
	shr.s32 	%r5, %r47, 1;
	neg.s32 	%r60, %r5;
	setp.lt.s32 	%p2, %r5, %r60;
	@%p2 bra 	$L__BB0_43;
	sub.s32 	%r48, %r5, %r60;
	add.s32 	%r6, %r48, 1;
	and.b32  	%r7, %r6, 7;
	setp.lt.u32 	%p3, %r48, 7;
	mov.f32 	%f67, 0f00000000;
	@%p3 bra 	$L__BB0_22;
	add.s32 	%r58, %r60, 3;
	add.s32 	%r57, %r60, %r5;
	add.s32 	%r49, %r2, %r60;
	add.s32 	%r56, %r49, %r1;
	and.b32  	%r50, %r6, -8;
	neg.s32 	%r55, %r50;
	mov.f32 	%f67, 0f00000000;
$L__BB0_4:
	.pragma "nounroll";
	setp.lt.s32 	%p4, %r56, 0;
	setp.ge.s32 	%p5, %r56, %r41;
	mul.wide.s32 	%rd12, %r57, 4;
	add.s64 	%rd4, %rd1, %rd12;
	or.pred  	%p6, %p4, %p5;
	@%p6 bra 	$L__BB0_6;
	mul.wide.u32 	%rd13, %r56, 4;
	add.s64 	%rd14, %rd2, %rd13;
	ld.global.f32 	%f35, [%rd14];
	ld.global.f32 	%f36, [%rd4];
	fma.rn.f32 	%f67, %f35, %f36, %f67;
	st.global.f32 	[%rd3], %f67;
$L__BB0_6:
	add.s32 	%r16, %r56, 1;
	setp.lt.s32 	%p7, %r16, 0;
	setp.ge.s32 	%p8, %r16, %r41;
	or.pred  	%p9, %p7, %p8;
	@%p9 bra 	$L__BB0_8;
	mul.wide.u32 	%rd15, %r16, 4;
	add.s64 	%rd16, %rd2, %rd15;
	ld.global.f32 	%f37, [%rd16];
	ld.global.f32 	%f38, [%rd4+4];
	fma.rn.f32 	%f67, %f37, %f38, %f67;
	st.global.f32 	[%rd3], %f67;
$L__BB0_8:
	add.s32 	%r17, %r56, 2;
	setp.lt.s32 	%p10, %r17, 0;
	setp.ge.s32 	%p11, %r17, %r41;
	or.pred  	%p12, %p10, %p11;
	@%p12 bra 	$L__BB0_10;
	mul.wide.u32 	%rd17, %r17, 4;
	add.s64 	%rd18, %rd2, %rd17;
	ld.global.f32 	%f39, [%rd18];
	ld.global.f32 	%f40, [%rd4+8];
	fma.rn.f32 	%f67, %f39, %f40, %f67;
	st.global.f32 	[%rd3], %f67;
$L__BB0_10:
	add.s32 	%r18, %r56, 3;
	setp.lt.s32 	%p13, %r18, 0;
	setp.ge.s32 	%p14, %r18, %r41;
	or.pred  	%p15, %p13, %p14;
	@%p15 bra 	$L__BB0_12;
	mul.wide.u32 	%rd19, %r18, 4;
	add.s64 	%rd20, %rd2, %rd19;
	ld.global.f32 	%f41, [%rd20];
	ld.global.f32 	%f42, [%rd4+12];
	fma.rn.f32 	%f67, %f41, %f42, %f67;
	st.global.f32 	[%rd3], %f67;
$L__BB0_12:
	add.s32 	%r19, %r56, 4;
	setp.lt.s32 	%p16, %r19, 0;
	setp.ge.s32 	%p17, %r19, %r41;
	or.pred  	%p18, %p16, %p17;
	@%p18 bra 	$L__BB0_14;
	mul.wide.u32 	%rd21, %r19, 4;
	add.s64 	%rd22, %rd2, %rd21;
	ld.global.f32 	%f43, [%rd22];
	ld.global.f32 	%f44, [%rd4+16];
	fma.rn.f32 	%f67, %f43, %f44, %f67;
	st.global.f32 	[%rd3], %f67;
$L__BB0_14:
	add.s32 	%r20, %r56, 5;
	setp.lt.s32 	%p19, %r20, 0;
	setp.ge.s32 	%p20, %r20, %r41;
	or.pred  	%p21, %p19, %p20;
	@%p21 bra 	$L__BB0_16;
	mul.wide.u32 	%rd23, %r20, 4;
	add.s64 	%rd24, %rd2, %rd23;
	ld.global.f32 	%f45, [%rd24];
	ld.global.f32 	%f46, [%rd4+20];
	fma.rn.f32 	%f67, %f45, %f46, %f67;
	st.global.f32 	[%rd3], %f67;
$L__BB0_16:
	add.s32 	%r21, %r56, 6;
	setp.lt.s32 	%p22, %r21, 0;
	setp.ge.s32 	%p23, %r21, %r41;
	or.pred  	%p24, %p22, %p23;
	@%p24 bra 	$L__BB0_18;
	mul.wide.u32 	%rd25, %r21, 4;
	add.s64 	%rd26, %rd2, %rd25;
	ld.global.f32 	%f47, [%rd26];
	ld.global.f32 	%f48, [%rd4+24];
	fma.rn.f32 	%f67, %f47, %f48, %f67;
	st.global.f32 	[%rd3], %f67;
$L__BB0_18:
	add.s32 	%r22, %r56, 7;
	setp.lt.s32 	%p25, %r22, 0;
	setp.ge.s32 	%p26, %r22, %r41;
	or.pred  	%p27, %p25, %p26;
	@%p27 bra 	$L__BB0_20;
	mul.wide.u32 	%rd27, %r22, 4;
	add.s64 	%rd28, %rd2, %rd27;
	ld.global.f32 	%f49, [%rd28];
	ld.global.f32 	%f50, [%rd4+28];
	fma.rn.f32 	%f67, %f49, %f50, %f67;
	st.global.f32 	[%rd3], %f67;
$L__BB0_20:
	add.s32 	%r58, %r58, 8;
	add.s32 	%r57, %r57, 8;
	add.s32 	%r56, %r56, 8;
	add.s32 	%r55, %r55, 8;
	setp.ne.s32 	%p28, %r55, 0;
	@%p28 bra 	$L__BB0_4;
	add.s32 	%r60, %r58, -3;
$L__BB0_22:
	setp.eq.s32 	%p29, %r7, 0;
	@%p29 bra 	$L__BB0_43;
	and.b32  	%r29, %r6, 3;
	setp.lt.u32 	%p30, %r7, 4;
	@%p30 bra 	$L__BB0_33;
	add.s32 	%r30, %r60, %r3;
	setp.lt.s32 	%p31, %r30, 0;
	setp.ge.s32 	%p32, %r30, %r41;
	add.s32 	%r51, %r60, %r5;
	mul.wide.s32 	%rd29, %r51, 4;
	add.s64 	%rd5, %rd1, %rd29;
	or.pred  	%p33, %p31, %p32;
	@%p33 bra 	$L__BB0_26;
	mul.wide.u32 	%rd30, %r30, 4;
	add.s64 	%rd31, %rd2, %rd30;
	ld.global.f32 	%f51, [%rd31];
	ld.global.f32 	%f52, [%rd5];
	fma.rn.f32 	%f67, %f51, %f52, %f67;
	st.global.f32 	[%rd3], %f67;
$L__BB0_26:
	add.s32 	%r31, %r30, 1;
	setp.lt.s32 	%p34, %r31, 0;
	setp.ge.s32 	%p35, %r31, %r41;
	or.pred  	%p36, %p34, %p35;
	@%p36 bra 	$L__BB0_28;
	mul.wide.u32 	%rd32, %r31, 4;
	add.s64 	%rd33, %rd2, %rd32;
	ld.global.f32 	%f53, [%rd33];
	ld.global.f32 	%f54, [%rd5+4];
	fma.rn.f32 	%f67, %f53, %f54, %f67;
	st.global.f32 	[%rd3], %f67;
$L__BB0_28:
	add.s32 	%r32, %r30, 2;
	setp.lt.s32 	%p37, %r32, 0;
	setp.ge.s32 	%p38, %r32, %r41;
	or.pred  	%p39, %p37, %p38;
	@%p39 bra 	$L__BB0_30;
	mul.wide.u32 	%rd34, %r32, 4;
	add.s64 	%rd35, %rd2, %rd34;
	ld.global.f32 	%f55, [%rd35];
	ld.global.f32 	%f56, [%rd5+8];
	fma.rn.f32 	%f67, %f55, %f56, %f67;
	st.global.f32 	[%rd3], %f67;
$L__BB0_30:
	add.s32 	%r33, %r30, 3;
	setp.lt.s32 	%p40, %r33, 0;
	setp.ge.s32 	%p41, %r33, %r41;
	or.pred  	%p42, %p40, %p41;
	@%p42 bra 	$L__BB0_32;
	mul.wide.u32 	%rd36, %r33, 4;
	add.s64 	%rd37, %rd2, %rd36;
	ld.global.f32 	%f57, [%rd37];
	ld.global.f32 	%f58, [%rd5+12];
	fma.rn.f32 	%f67, %f57, %f58, %f67;
	st.global.f32 	[%rd3], %f67;
$L__BB0_32:
	add.s32 	%r60, %r60, 4;
$L__BB0_33:
	setp.eq.s32 	%p43, %r29, 0;
	@%p43 bra 	$L__BB0_43;
	setp.eq.s32 	%p44, %r29, 1;
	@%p44 bra 	$L__BB0_40;
	add.s32 	%r36, %r60, %r3;
	setp.lt.s32 	%p45, %r36, 0;
	setp.ge.s32 	%p46, %r36, %r41;
	add.s32 	%r52, %r60, %r5;
	mul.wide.s32 	%rd38, %r52, 4;
	add.s64 	%rd6, %rd1, %rd38;
	or.pred  	%p47, %p45, %p46;
	@%p47 bra 	$L__BB0_37;
	mul.wide.u32 	%rd39, %r36, 4;
	add.s64 	%rd40, %rd2, %rd39;
	ld.global.f32 	%f59, [%rd40];
	ld.global.f32 	%f60, [%rd6];
	fma.rn.f32 	%f67, %f59, %f60, %f67;
	st.global.f32 	[%rd3], %f67;
$L__BB0_37:
	add.s32 	%r37, %r36, 1;
	setp.lt.s32 	%p48, %r37, 0;
	setp.ge.s32 	%p49, %r37, %r41;
	or.pred  	%p50, %p48, %p49;
	@%p50 bra 	$L__BB0_39;
	mul.wide.u32 	%rd41, %r37, 4;
	add.s64 	%rd42, %rd2, %rd41;
	ld.global.f32 	%f61, [%rd42];
	ld.global.f32 	%f62, [%rd6+4];
	fma.rn.f32 	%f67, %f61, %f62, %f67;
	st.global.f32 	[%rd3], %f67;
$L__BB0_39:
	add.s32 	%r60, %r60, 2;
$L__BB0_40:
	and.b32  	%r53, %r6, 1;
	setp.eq.b32 	%p51, %r53, 1;
	not.pred 	%p52, %p51;
	@%p52 bra 	$L__BB0_43;
	add.s32 	%r40, %r60, %r3;
	setp.lt.s32 	%p53, %r40, 0;
	setp.ge.s32 	%p54, %r40, %r41;
	or.pred  	%p55, %p53, %p54;
	@%p55 bra 	$L__BB0_43;
	mul.wide.u32 	%rd43, %r40, 4;
	add.s64 	%rd44, %rd2, %rd43;
	ld.global.f32 	%f63, [%rd44];
	add.s32 	%r54, %r60, %r5;
	mul.wide.s32 	%rd45, %r54, 4;
	add.s64 	%rd46, %rd1, %rd45;
	ld.global.f32 	%f64, [%rd46];
	fma.rn.f32 	%f65, %f63, %f64, %f67;
	st.global.f32 	[%rd3], %f65;
$L__BB0_43:
	ret;

}


// ===== COMPILED SASS (sm_100) =====

	.target	sm_100

	.elftype	@"ET_EXEC"


//--------------------- .note.nv.tkinfo           --------------------------
	.section	.note.nv.tkinfo,"",@"SHT_NOTE"
	.sectionflags	@"SHF_NOTE_NV_TKINFO"
	.tkinfo
        /*0018*/ 	.word	0x00000002
        /*0030*/ 	.string	""
        /*0030*/ 	.string	"ptxas"
        /*0030*/ 	.string	"Cuda compilation tools, release 13.0, V13.0.88"
        /*0030*/ 	.string	"Build cuda_13.0.r13.0/compiler.36424714_0"
        /*0030*/ 	.string	"-arch sm_100 -m 64 "



//--------------------- .note.nv.cuinfo           --------------------------
	.section	.note.nv.cuinfo,"",@"SHT_NOTE"
	.sectionflags	@"SHF_NOTE_NV_CUINFO"
        /*0018*/ 	.short	0x0002
        /*001a*/ 	.short	0x0064
        /*001c*/ 	.short	0x0082
	.zero		2


//--------------------- .nv.info                  --------------------------
	.section	.nv.info,"",@"SHT_CUDA_INFO"
	.align	4


	//----- nvinfo : EIATTR_REGCOUNT
	.align		4
        /*0000*/ 	.byte	0x04, 0x2f
        /*0002*/ 	.short	(.L_1 - .L_0)
	.align		4
.L_0:
        /*0004*/ 	.word	index@(_Z12Conv1DKernelPKfS0_Pfiii)
        /*0008*/ 	.word	0x0000001a


	//----- nvinfo : EIATTR_FRAME_SIZE
	.align		4
.L_1:
        /*000c*/ 	.byte	0x04, 0x11
        /*000e*/ 	.short	(.L_3 - .L_2)
	.align		4
.L_2:
        /*0010*/ 	.word	index@(_Z12Conv1DKernelPKfS0_Pfiii)
        /*0014*/ 	.word	0x00000000


	//----- nvinfo : EIATTR_MIN_STACK_SIZE
	.align		4
.L_3:
        /*0018*/ 	.byte	0x04, 0x12
        /*001a*/ 	.short	(.L_5 - .L_4)
	.align		4
.L_4:
        /*001c*/ 	.word	index@(_Z12Conv1DKernelPKfS0_Pfiii)
        /*0020*/ 	.word	0x00000000
.L_5:


//--------------------- .nv.compat                --------------------------
	.section	.nv.compat,"",@"SHT_CUDA_COMPAT_INFO"
	.align	4
        /*0000*/ 	.byte	0x02, 0x09, 0x00, 0x00, 0x02, 0x02, 0x01, 0x00, 0x02, 0x05, 0x05, 0x00, 0x03, 0x07, 0x01, 0x01
        /*0010*/ 	.byte	0x02, 0x03, 0x00, 0x00, 0x02, 0x06, 0x01, 0x00, 0x04, 0x0b, 0x08, 0x00, 0x09, 0x00, 0x00, 0x00
        /*0020*/ 	.byte	0x00, 0x00, 0x00, 0x00


//--------------------- .nv.info._Z12Conv1DKernelPKfS0_Pfiii --------------------------
	.section	.nv.info._Z12Conv1DKernelPKfS0_Pfiii,"",@"SHT_CUDA_INFO"
	.sectionflags	@""
	.align	4


	//----- nvinfo : EIATTR_CUDA_API_VERSION
	.align		4
        /*0000*/ 	.byte	0x04, 0x37
        /*0002*/ 	.short	(.L_7 - .L_6)
.L_6:
        /*0004*/ 	.word	0x00000082


	//----- nvinfo : EIATTR_KPARAM_INFO
	.align		4
.L_7:
        /*0008*/ 	.byte	0x04, 0x17
        /*000a*/ 	.short	(.L_9 - .L_8)
.L_8:
        /*000c*/ 	.word	0x00000000
        /*0010*/ 	.short	0x0005
        /*0012*/ 	.short	0x0020
        /*0014*/ 	.byte	0x00, 0xf0, 0x11, 0x00


	//----- nvinfo : EIATTR_KPARAM_INFO
	.align		4
.L_9:
        /*0018*/ 	.byte	0x04, 0x17
        /*001a*/ 	.short	(.L_11 - .L_10)
.L_10:
        /*001c*/ 	.word	0x00000000
        /*0020*/ 	.short	0x0004
        /*0022*/ 	.short	0x001c
        /*0024*/ 	.byte	0x00, 0xf0, 0x11, 0x00


	//----- nvinfo : EIATTR_KPARAM_INFO
	.align		4
.L_11:
        /*0028*/ 	.byte	0x04, 0x17
        /*002a*/ 	.short	(.L_13 - .L_12)
.L_12:
        /*002c*/ 	.word	0x00000000
        /*0030*/ 	.short	0x0003
        /*0032*/ 	.short	0x0018
        /*0034*/ 	.byte	0x00, 0xf0, 0x11, 0x00


	//----- nvinfo : EIATTR_KPARAM_INFO
	.align		4
.L_13:
        /*0038*/ 	.byte	0x04, 0x17
        /*003a*/ 	.short	(.L_15 - .L_14)
.L_14:
        /*003c*/ 	.word	0x00000000
        /*0040*/ 	.short	0x0002
        /*0042*/ 	.short	0x0010
        /*0044*/ 	.byte	0x00, 0xf5, 0x21, 0x00


	//----- nvinfo : EIATTR_KPARAM_INFO
	.align		4
.L_15:
        /*0048*/ 	.byte	0x04, 0x17
        /*004a*/ 	.short	(.L_17 - .L_16)
.L_16:
        /*004c*/ 	.word	0x00000000
        /*0050*/ 	.short	0x0001
        /*0052*/ 	.short	0x0008
        /*0054*/ 	.byte	0x00, 0xf5, 0x21, 0x00


	//----- nvinfo : EIATTR_KPARAM_INFO
	.align		4
.L_17:
        /*0058*/ 	.byte	0x04, 0x17
        /*005a*/ 	.short	(.L_19 - .L_18)
.L_18:
        /*005c*/ 	.word	0x00000000
        /*0060*/ 	.short	0x0000
        /*0062*/ 	.short	0x0000
        /*0064*/ 	.byte	0x00, 0xf5, 0x21, 0x00


	//----- nvinfo : EIATTR_SPARSE_MMA_MASK
	.align		4
.L_19:
        /*0068*/ 	.byte	0x03, 0x50
        /*006a*/ 	.short	0x0000


	//----- nvinfo : EIATTR_MAXREG_COUNT
	.align		4
        /*006c*/ 	.byte	0x03, 0x1b
        /*006e*/ 	.short	0x00ff


	//----- nvinfo : EIATTR_MERCURY_ISA_VERSION
	.align		4
        /*0070*/ 	.byte	0x03, 0x5f
        /*0072*/ 	.short	0x0101


	//----- nvinfo : EIATTR_VRC_CTA_INIT_COUNT
	.align		4
        /*0074*/ 	.byte	0x02, 0x4a
	.zero		1
	.zero		1


	//----- nvinfo : EIATTR_EXIT_INSTR_OFFSETS
	.align		4
        /*0078*/ 	.byte	0x04, 0x1c
        /*007a*/ 	.short	(.L_21 - .L_20)


	//   ....[0]....
.L_20:
        /*007c*/ 	.word	0x00000080


	//   ....[1]....
        /*0080*/ 	.word	0x00000120


	//   ....[2]....
        /*0084*/ 	.word	0x00000710


	//   ....[3]....
        /*0088*/ 	.word	0x00000a10


	//   ....[4]....
        /*008c*/ 	.word	0x00000bf0


	//   ....[5]....
        /*0090*/ 	.word	0x00000c30


	//   ....[6]....
        /*0094*/ 	.word	0x00000cd0


	//----- nvinfo : EIATTR_CRS_STACK_SIZE
	.align		4
.L_21:
        /*0098*/ 	.byte	0x04, 0x1e
        /*009a*/ 	.short	(.L_23 - .L_22)
.L_22:
        /*009c*/ 	.word	0x00000000


	//----- nvinfo : EIATTR_CBANK_PARAM_SIZE
	.align		4
.L_23:
        /*00a0*/ 	.byte	0x03, 0x19
        /*00a2*/ 	.short	0x0024


	//----- nvinfo : EIATTR_PARAM_CBANK
	.align		4
        /*00a4*/ 	.byte	0x04, 0x0a
        /*00a6*/ 	.short	(.L_25 - .L_24)
	.align		4
.L_24:
        /*00a8*/ 	.word	index@(.nv.constant0._Z12Conv1DKernelPKfS0_Pfiii)
        /*00ac*/ 	.short	0x0380
        /*00ae*/ 	.short	0x0024


	//----- nvinfo : EIATTR_SW_WAR
	.align		4
.L_25:
        /*00b0*/ 	.byte	0x04, 0x36
        /*00b2*/ 	.short	(.L_27 - .L_26)
.L_26:
        /*00b4*/ 	.word	0x00000008
.L_27:


//--------------------- .nv.callgraph             --------------------------
	.section	.nv.callgraph,"",@"SHT_CUDA_CALLGRAPH"
	.align	4
	.sectionentsize	8
	.align		4
        /*0000*/ 	.word	0x00000000
	.align		4
        /*0004*/ 	.word	0xffffffff
	.align		4
        /*0008*/ 	.word	0x00000000
	.align		4
        /*000c*/ 	.word	0xfffffffe
	.align		4
        /*0010*/ 	.word	0x00000000
	.align		4
        /*0014*/ 	.word	0xfffffffd
	.align		4
        /*0018*/ 	.word	0x00000000
	.align		4
        /*001c*/ 	.word	0xfffffffc


//--------------------- .text._Z12Conv1DKernelPKfS0_Pfiii --------------------------
	.section	.text._Z12Conv1DKernelPKfS0_Pfiii,"ax",@progbits
	.align	128
        .global         _Z12Conv1DKernelPKfS0_Pfiii
        .type           _Z12Conv1DKernelPKfS0_Pfiii,@function
        .size           _Z12Conv1DKernelPKfS0_Pfiii,(.L_x_9 - _Z12Conv1DKernelPKfS0_Pfiii)
        .other          _Z12Conv1DKernelPKfS0_Pfiii,@"STO_CUDA_ENTRY STV_DEFAULT"
_Z12Conv1DKernelPKfS0_Pfiii:
.text._Z12Conv1DKernelPKfS0_Pfiii:
[----:B------:R-:W-:Y:S01]  /*0000*/  LDC R1, c[0x0][0x37c] ;  /* 0x0000df00ff017b82 */ /* 0x000fe20000000800 */
[----:B------:R-:W0:Y:S07]  /*0010*/  S2R R12, SR_TID.X ;  /* 0x00000000000c7919 */ /* 0x000e2e0000002100 */
[----:B------:R-:W1:Y:S01]  /*0020*/  S2UR UR4, SR_CTAID.X ;  /* 0x00000000000479c3 */ /* 0x000e620000002500 */
[----:B------:R-:W1:Y:S01]  /*0030*/  LDCU UR5, c[0x0][0x360] ;  /* 0x00006c00ff0577ac */ /* 0x000e620008000800 */
[----:B------:R-:W2:Y:S01]  /*0040*/  LDCU UR6, c[0x0][0x398] ;  /* 0x00007300ff0677ac */ /* 0x000ea20008000800 */
[----:B-1----:R-:W-:-:S06]  /*0050*/  UIMAD UR4, UR4, UR5, URZ ;  /* 0x00000005040472a4 */ /* 0x002fcc000f8e02ff */
[----:B0-----:R-:W-:-:S05]  /*0060*/  VIADD R0, R12, UR4 ;  /* 0x000000040c007c36 */ /* 0x001fca0008000000 */
[----:B--2---:R-:W-:-:S13]  /*0070*/  ISETP.GE.AND P0, PT, R0, UR6, PT ;  /* 0x0000000600007c0c */ /* 0x004fda000bf06270 */
[----:B------:R-:W-:Y:S05]  /*0080*/  @P0 EXIT ;  /* 0x000000000000094d */ /* 0x000fea0003800000 */
[----:B------:R-:W0:Y:S01]  /*0090*/  LDCU UR5, c[0x0][0x39c] ;  /* 0x00007380ff0577ac */ /* 0x000e220008000800 */
[----:B------:R-:W1:Y:S01]  /*00a0*/  LDC.64 R2, c[0x0][0x390] ;  /* 0x0000e400ff027b82 */ /* 0x000e620000000a00 */
[----:B------:R-:W2:Y:S01]  /*00b0*/  LDCU.64 UR8, c[0x0][0x358] ;  /* 0x00006b00ff0877ac */ /* 0x000ea20008000a00 */
[----:B0-----:R-:W-:-:S04]  /*00c0*/  ULEA.HI UR5, UR5, UR5, URZ, 0x1 ;  /* 0x0000000505057291 */ /* 0x001fc8000f8f08ff */
[----:B------:R-:W-:Y:S01]  /*00d0*/  USHF.R.S32.HI UR5, URZ, 0x1, UR5 ;  /* 0x00000001ff057899 */ /* 0x000fe20008011405 */
[----:B-1----:R-:W-:-:S05]  /*00e0*/  IMAD.WIDE R2, R0, 0x4, R2 ;  /* 0x0000000400027825 */ /* 0x002fca00078e0202 */
[----:B------:R-:W-:Y:S01]  /*00f0*/  IMAD R11, RZ, RZ, -UR5 ;  /* 0x80000005ff0b7e24 */ /* 0x000fe2000f8e02ff */
[----:B--2---:R0:W-:Y:S04]  /*0100*/  STG.E desc[UR8][R2.64], RZ ;  /* 0x000000ff02007986 */ /* 0x0041e8000c101908 */
[----:B------:R-:W-:-:S13]  /*0110*/  ISETP.LE.AND P0, PT, R11, UR5, PT ;  /* 0x000000050b007c0c */ /* 0x000fda000bf03270 */
[----:B0-----:R-:W-:Y:S05]  /*0120*/  @!P0 EXIT ;  /* 0x000000000000894d */ /* 0x001fea0003800000 */
[----:B------:R-:W-:Y:S01]  /*0130*/  IADD3 R8, PT, PT, -R11, UR5, RZ ;  /* 0x000000050b087c10 */ /* 0x000fe2000fffe1ff */
[----:B------:R-:W-:-:S03]  /*0140*/  IMAD.MOV.U32 R9, RZ, RZ, RZ ;  /* 0x000000ffff097224 */ /* 0x000fc600078e00ff */
[C---:B------:R-:W-:Y:S02]  /*0150*/  ISETP.GE.U32.AND P0, PT, R8.reuse, 0x7, PT ;  /* 0x000000070800780c */ /* 0x040fe40003f06070 */
[----:B------:R-:W-:-:S04]  /*0160*/  IADD3 R8, PT, PT, R8, 0x1, RZ ;  /* 0x0000000108087810 */ /* 0x000fc80007ffe0ff */
[----:B------:R-:W-:-:S07]  /*0170*/  LOP3.LUT R16, R8, 0x7, RZ, 0xc0, !PT ;  /* 0x0000000708107812 */ /* 0x000fce00078ec0ff */
[----:B------:R-:W-:Y:S05]  /*0180*/  @!P0 BRA `(.L_x_0) ;  /* 0x00000004005c8947 */ /* 0x000fea0003800000 */
[----:B------:R-:W0:Y:S01]  /*0190*/  LDC.64 R4, c[0x0][0x388] ;  /* 0x0000e200ff047b82 */ /* 0x000e220000000a00 */
[----:B------:R-:W-:Y:S01]  /*01a0*/  LOP3.LUT R13, R8, 0xfffffff8, RZ, 0xc0, !PT ;  /* 0xfffffff8080d7812 */ /* 0x000fe200078ec0ff */
[C---:B------:R-:W-:Y:S01]  /*01b0*/  VIADD R10, R11.reuse, 0x3 ;  /* 0x000000030b0a7836 */ /* 0x040fe20000000000 */
[----:B------:R-:W-:Y:S01]  /*01c0*/  IADD3 R12, PT, PT, R12, UR4, R11 ;  /* 0x000000040c0c7c10 */ /* 0x000fe2000fffe00b */
[----:B------:R-:W-:Y:S01]  /*01d0*/  IMAD.MOV.U32 R9, RZ, RZ, RZ ;  /* 0x000000ffff097224 */ /* 0x000fe200078e00ff */
[----:B------:R-:W-:Y:S01]  /*01e0*/  IADD3 R11, PT, PT, R11, UR5, RZ ;  /* 0x000000050b0b7c10 */ /* 0x000fe2000fffe0ff */
[----:B------:R-:W-:Y:S01]  /*01f0*/  IMAD.MOV R13, RZ, RZ, -R13 ;  /* 0x000000ffff0d7224 */ /* 0x000fe200078e0a0d */
[----:B------:R-:W1:Y:S06]  /*0200*/  LDCU UR6, c[0x0][0x398] ;  /* 0x00007300ff0677ac */ /* 0x000e6c0008000800 */
.L_x_1:
[----:B-1----:R-:W-:Y:S01]  /*0210*/  ISETP.GE.AND P1, PT, R12, UR6, PT ;  /* 0x000000060c007c0c */ /* 0x002fe2000bf26270 */
[----:B0-----:R-:W-:-:S03]  /*0220*/  IMAD.WIDE R6, R11, 0x4, R4 ;  /* 0x000000040b067825 */ /* 0x001fc600078e0204 */
[----:B------:R-:W-:-:S13]  /*0230*/  ISETP.LT.OR P1, PT, R12, RZ, P1 ;  /* 0x000000ff0c00720c */ /* 0x000fda0000f21670 */
[----:B------:R-:W0:Y:S01]  /*0240*/  @!P1 LDC.64 R18, c[0x0][0x380] ;  /* 0x0000e000ff129b82 */ /* 0x000e220000000a00 */
[----:B------:R-:W2:Y:S01]  /*0250*/  @!P1 LDG.E R17, desc[UR8][R6.64] ;  /* 0x0000000806119981 */ /* 0x000ea2000c1e1900 */
[----:B0-----:R-:W-:-:S06]  /*0260*/  @!P1 IMAD.WIDE.U32 R18, R12, 0x4, R18 ;  /* 0x000000040c129825 */ /* 0x001fcc00078e0012 */
[----:B------:R-:W2:Y:S01]  /*0270*/  @!P1 LDG.E R18, desc[UR8][R18.64] ;  /* 0x0000000812129981 */ /* 0x000ea2000c1e1900 */
[----:B------:R-:W-:-:S04]  /*0280*/  IADD3 R21, PT, PT, R12, 0x1, RZ ;  /* 0x000000010c157810 */ /* 0x000fc80007ffe0ff */
[----:B------:R-:W-:-:S04]  /*0290*/  ISETP.GE.AND P0, PT, R21, UR6, PT ;  /* 0x0000000615007c0c */ /* 0x000fc8000bf06270 */
[----:B------:R-:W-:-:S13]  /*02a0*/  ISETP.LT.OR P0, PT, R21, RZ, P0 ;  /* 0x000000ff1500720c */ /* 0x000fda0000701670 */
[----:B------:R-:W0:Y:S02]  /*02b0*/  @!P0 LDC.64 R14, c[0x0][0x380] ;  /* 0x0000e000ff0e8b82 */ /* 0x000e240000000a00 */
[----:B0-----:R-:W-:-:S04]  /*02c0*/  @!P0 IMAD.WIDE.U32 R20, R21, 0x4, R14 ;  /* 0x0000000415148825 */ /* 0x001fc800078e000e */
[----:B--2---:R-:W-:-:S05]  /*02d0*/  @!P1 FFMA R9, R18, R17, R9 ;  /* 0x0000001112099223 */ /* 0x004fca0000000009 */
[----:B------:R0:W-:Y:S04]  /*02e0*/  @!P1 STG.E desc[UR8][R2.64], R9 ;  /* 0x0000000902009986 */ /* 0x0001e8000c101908 */
[----:B------:R-:W0:Y:S04]  /*02f0*/  @!P0 LDG.E R20, desc[UR8][R20.64] ;  /* 0x0000000814148981 */ /* 0x000e28000c1e1900 */
[----:B------:R-:W0:Y:S01]  /*0300*/  @!P0 LDG.E R17, desc[UR8][R6.64+0x4] ;  /* 0x0000040806118981 */ /* 0x000e22000c1e1900 */
[----:B------:R-:W-:-:S05]  /*0310*/  VIADD R23, R12, 0x2 ;  /* 0x000000020c177836 */ /* 0x000fca0000000000 */
[----:B------:R-:W-:-:S04]  /*0320*/  ISETP.GE.AND P1, PT, R23, UR6, PT ;  /* 0x0000000617007c0c */ /* 0x000fc8000bf26270 */
[----:B------:R-:W-:-:S13]  /*0330*/  ISETP.LT.OR P1, PT, R23, RZ, P1 ;  /* 0x000000ff1700720c */ /* 0x000fda0000f21670 */
[----:B------:R-:W1:Y:S02]  /*0340*/  @!P1 LDC.64 R14, c[0x0][0x380] ;  /* 0x0000e000ff0e9b82 */ /* 0x000e640000000a00 */
[----:B-1----:R-:W-:-:S04]  /*0350*/  @!P1 IMAD.WIDE.U32 R18, R23, 0x4, R14 ;  /* 0x0000000417129825 */ /* 0x002fc800078e000e */
[----:B0-----:R-:W-:-:S05]  /*0360*/  @!P0 FFMA R9, R20, R17, R9 ;  /* 0x0000001114098223 */ /* 0x001fca0000000009 */
        /* <DEDUP_REMOVED lines=12> */
[----:B------:R-:W-:-:S04]  /*0430*/  IADD3 R19, PT, PT, R12, 0x4, RZ ;  /* 0x000000040c137810 */ /* 0x000fc80007ffe0ff */
        /* <DEDUP_REMOVED lines=35> */
[----:B------:R-:W-:Y:S01]  /*0670*/  VIADD R13, R13, 0x8 ;  /* 0x000000080d0d7836 */ /* 0x000fe20000000000 */
[----:B------:R-:W-:Y:S01]  /*0680*/  IADD3 R11, PT, PT, R11, 0x8, RZ ;  /* 0x000000080b0b7810 */ /* 0x000fe20007ffe0ff */
[----:B------:R-:W-:-:S02]  /*0690*/  VIADD R10, R10, 0x8 ;  /* 0x000000080a0a7836 */ /* 0x000fc40000000000 */
[----:B------:R-:W-:Y:S02]  /*06a0*/  VIADD R12, R12, 0x8 ;  /* 0x000000080c0c7836 */ /* 0x000fe40000000000 */
[----:B0-----:R-:W-:-:S05]  /*06b0*/  @!P0 FFMA R9, R14, R17, R9 ;  /* 0x000000110e098223 */ /* 0x001fca0000000009 */
[----:B------:R2:W-:Y:S01]  /*06c0*/  @!P0 STG.E desc[UR8][R2.64], R9 ;  /* 0x0000000902008986 */ /* 0x0005e2000c101908 */
[----:B------:R-:W-:-:S13]  /*06d0*/  ISETP.NE.AND P0, PT, R13, RZ, PT ;  /* 0x000000ff0d00720c */ /* 0x000fda0003f05270 */
[----:B--2---:R-:W-:Y:S05]  /*06e0*/  @P0 BRA `(.L_x_1) ;  /* 0xfffffff800c80947 */ /* 0x004fea000383ffff */
[----:B------:R-:W-:-:S07]  /*06f0*/  VIADD R11, R10, 0xfffffffd ;  /* 0xfffffffd0a0b7836 */ /* 0x000fce0000000000 */
.L_x_0:
[----:B------:R-:W-:-:S13]  /*0700*/  ISETP.NE.AND P0, PT, R16, RZ, PT ;  /* 0x000000ff1000720c */ /* 0x000fda0003f05270 */
[----:B------:R-:W-:Y:S05]  /*0710*/  @!P0 EXIT ;  /* 0x000000000000894d */ /* 0x000fea0003800000 */
[----:B------:R-:W-:Y:S02]  /*0720*/  ISETP.GE.U32.AND P0, PT, R16, 0x4, PT ;  /* 0x000000041000780c */ /* 0x000fe40003f06070 */
[----:B------:R-:W-:-:S11]  /*0730*/  LOP3.LUT R10, R8, 0x3, RZ, 0xc0, !PT ;  /* 0x00000003080a7812 */ /* 0x000fd600078ec0ff */
[----:B------:R-:W-:Y:S05]  /*0740*/  @!P0 BRA `(.L_x_2) ;  /* 0x0000000000ac8947 */ /* 0x000fea0003800000 */
[----:B------:R-:W-:Y:S01]  /*0750*/  IADD3 R6, PT, PT, R0, R11, RZ ;  /* 0x0000000b00067210 */ /* 0x000fe20007ffe0ff */
[----:B------:R-:W0:Y:S01]  /*0760*/  LDC.64 R4, c[0x0][0x388] ;  /* 0x0000e200ff047b82 */ /* 0x000e220000000a00 */
[----:B------:R-:W-:Y:S02]  /*0770*/  VIADD R7, R11, UR5 ;  /* 0x000000050b077c36 */ /* 0x000fe40008000000 */
[----:B------:R-:W-:-:S04]  /*0780*/  ISETP.GE.AND P1, PT, R6, UR6, PT ;  /* 0x0000000606007c0c */ /* 0x000fc8000bf26270 */
[----:B------:R-:W-:-:S13]  /*0790*/  ISETP.LT.OR P1, PT, R6, RZ, P1 ;  /* 0x000000ff0600720c */ /* 0x000fda0000f21670 */
[----:B------:R-:W1:Y:S01]  /*07a0*/  @!P1 LDC.64 R12, c[0x0][0x380] ;  /* 0x0000e000ff0c9b82 */ /* 0x000e620000000a00 */
[----:B0-----:R-:W-:-:S05]  /*07b0*/  IMAD.WIDE R4, R7, 0x4, R4 ;  /* 0x0000000407047825 */ /* 0x001fca00078e0204 */
[----:B------:R-:W2:Y:S01]  /*07c0*/  @!P1 LDG.E R7, desc[UR8][R4.64] ;  /* 0x0000000804079981 */ /* 0x000ea2000c1e1900 */
[----:B-1----:R-:W-:-:S06]  /*07d0*/  @!P1 IMAD.WIDE.U32 R12, R6, 0x4, R12 ;  /* 0x00000004060c9825 */ /* 0x002fcc00078e000c */
[----:B------:R-:W2:Y:S01]  /*07e0*/  @!P1 LDG.E R12, desc[UR8][R12.64] ;  /* 0x000000080c0c9981 */ /* 0x000ea2000c1e1900 */
[----:B------:R-:W-:-:S05]  /*07f0*/  VIADD R17, R6, 0x1 ;  /* 0x0000000106117836 */ /* 0x000fca0000000000 */
        /* <DEDUP_REMOVED lines=19> */
[----:B------:R-:W-:Y:S01]  /*0930*/  ISETP.LT.OR P0, PT, R15, RZ, P0 ;  /* 0x000000ff0f00720c */ /* 0x000fe20000701670 */
[----:B------:R-:W-:Y:S01]  /*0940*/  BSSY.RECONVERGENT B0, `(.L_x_3) ;  /* 0x000000a000007945 */ /* 0x000fe20003800200 */
[----:B0-----:R-:W-:-:S05]  /*0950*/  @!P1 FFMA R9, R12, R7, R9 ;  /* 0x000000070c099223 */ /* 0x001fca0000000009 */
[----:B------:R0:W-:Y:S06]  /*0960*/  @!P1 STG.E desc[UR8][R2.64], R9 ;  /* 0x0000000902009986 */ /* 0x0001ec000c101908 */
[----:B------:R-:W-:Y:S05]  /*0970*/  @P0 BRA `(.L_x_4) ;  /* 0x0000000000180947 */ /* 0x000fea0003800000 */
[----:B------:R-:W1:Y:S01]  /*0980*/  LDC.64 R6, c[0x0][0x380] ;  /* 0x0000e000ff067b82 */ /* 0x000e620000000a00 */
[----:B------:R-:W0:Y:S01]  /*0990*/  LDG.E R4, desc[UR8][R4.64+0xc] ;  /* 0x00000c0804047981 */ /* 0x000e22000c1e1900 */
[----:B-1----:R-:W-:-:S06]  /*09a0*/  IMAD.WIDE.U32 R6, R15, 0x4, R6 ;  /* 0x000000040f067825 */ /* 0x002fcc00078e0006 */
[----:B------:R-:W0:Y:S02]  /*09b0*/  LDG.E R6, desc[UR8][R6.64] ;  /* 0x0000000806067981 */ /* 0x000e24000c1e1900 */
[----:B0-----:R-:W-:-:S05]  /*09c0*/  FFMA R9, R6, R4, R9 ;  /* 0x0000000406097223 */ /* 0x001fca0000000009 */
[----:B------:R1:W-:Y:S02]  /*09d0*/  STG.E desc[UR8][R2.64], R9 ;  /* 0x0000000902007986 */ /* 0x0003e4000c101908 */
.L_x_4:
[----:B------:R-:W-:Y:S05]  /*09e0*/  BSYNC.RECONVERGENT B0 ;  /* 0x0000000000007941 */ /* 0x000fea0003800200 */
.L_x_3:
[----:B------:R-:W-:-:S07]  /*09f0*/  IADD3 R11, PT, PT, R11, 0x4, RZ ;  /* 0x000000040b0b7810 */ /* 0x000fce0007ffe0ff */
.L_x_2:
[----:B------:R-:W-:-:S13]  /*0a00*/  ISETP.NE.AND P0, PT, R10, RZ, PT ;  /* 0x000000ff0a00720c */ /* 0x000fda0003f05270 */
[----:B------:R-:W-:Y:S05]  /*0a10*/  @!P0 EXIT ;  /* 0x000000000000894d */ /* 0x000fea0003800000 */
[----:B------:R-:W-:-:S13]  /*0a20*/  ISETP.NE.AND P0, PT, R10, 0x1, PT ;  /* 0x000000010a00780c */ /* 0x000fda0003f05270 */
[----:B------:R-:W-:Y:S05]  /*0a30*/  @!P0 BRA `(.L_x_5) ;  /* 0x0000000000648947 */ /* 0x000fea0003800000 */
[----:B------:R-:W-:Y:S01]  /*0a40*/  IMAD.IADD R15, R0, 0x1, R11 ;  /* 0x00000001000f7824 */ /* 0x000fe200078e020b */
[----:B------:R-:W2:Y:S01]  /*0a50*/  LDC.64 R4, c[0x0][0x388] ;  /* 0x0000e200ff047b82 */ /* 0x000ea20000000a00 */
[----:B------:R-:W-:-:S03]  /*0a60*/  IADD3 R7, PT, PT, R11, UR5, RZ ;  /* 0x000000050b077c10 */ /* 0x000fc6000fffe0ff */
[----:B------:R-:W-:-:S04]  /*0a70*/  ISETP.GE.AND P0, PT, R15, UR6, PT ;  /* 0x000000060f007c0c */ /* 0x000fc8000bf06270 */
[----:B------:R-:W-:-:S13]  /*0a80*/  ISETP.LT.OR P0, PT, R15, RZ, P0 ;  /* 0x000000ff0f00720c */ /* 0x000fda0000701670 */
[----:B------:R-:W3:Y:S01]  /*0a90*/  @!P0 LDC.64 R12, c[0x0][0x380] ;  /* 0x0000e000ff0c8b82 */ /* 0x000ee20000000a00 */
[----:B--2---:R-:W-:-:S05]  /*0aa0*/  IMAD.WIDE R6, R7, 0x4, R4 ;  /* 0x0000000407067825 */ /* 0x004fca00078e0204 */
[----:B------:R-:W0:Y:S01]  /*0ab0*/  @!P0 LDG.E R10, desc[UR8][R6.64] ;  /* 0x00000008060a8981 */ /* 0x000e22000c1e1900 */
[----:B---3--:R-:W-:-:S06]  /*0ac0*/  @!P0 IMAD.WIDE.U32 R4, R15, 0x4, R12 ;  /* 0x000000040f048825 */ /* 0x008fcc00078e000c */
[----:B------:R-:W0:Y:S01]  /*0ad0*/  @!P0 LDG.E R4, desc[UR8][R4.64] ;  /* 0x0000000804048981 */ /* 0x000e22000c1e1900 */
[----:B------:R-:W-:-:S05]  /*0ae0*/  VIADD R13, R15, 0x1 ;  /* 0x000000010f0d7836 */ /* 0x000fca0000000000 */
[----:B------:R-:W-:-:S04]  /*0af0*/  ISETP.GE.AND P1, PT, R13, UR6, PT ;  /* 0x000000060d007c0c */ /* 0x000fc8000bf26270 */
[----:B------:R-:W-:Y:S01]  /*0b00*/  ISETP.LT.OR P1, PT, R13, RZ, P1 ;  /* 0x000000ff0d00720c */ /* 0x000fe20000f21670 */
[----:B------:R-:W-:Y:S01]  /*0b10*/  BSSY.RECONVERGENT B0, `(.L_x_6) ;  /* 0x000000a000007945 */ /* 0x000fe20003800200 */
[----:B01----:R-:W-:-:S05]  /*0b20*/  @!P0 FFMA R9, R4, R10, R9 ;  /* 0x0000000a04098223 */ /* 0x003fca0000000009 */
        /* <DEDUP_REMOVED lines=8> */
.L_x_7:
[----:B------:R-:W-:Y:S05]  /*0bb0*/  BSYNC.RECONVERGENT B0 ;  /* 0x0000000000007941 */ /* 0x000fea0003800200 */
.L_x_6:
[----:B------:R-:W-:-:S07]  /*0bc0*/  IADD3 R11, PT, PT, R11, 0x2, RZ ;  /* 0x000000020b0b7810 */ /* 0x000fce0007ffe0ff */
.L_x_5:
[----:B------:R-:W-:-:S04]  /*0bd0*/  LOP3.LUT R8, R8, 0x1, RZ, 0xc0, !PT ;  /* 0x0000000108087812 */ /* 0x000fc800078ec0ff */
[----:B------:R-:W-:-:S13]  /*0be0*/  ISETP.NE.U32.AND P0, PT, R8, 0x1, PT ;  /* 0x000000010800780c */ /* 0x000fda0003f05070 */
[----:B------:R-:W-:Y:S05]  /*0bf0*/  @P0 EXIT ;  /* 0x000000000000094d */ /* 0x000fea0003800000 */
[----:B------:R-:W-:-:S05]  /*0c00*/  IMAD.IADD R13, R0, 0x1, R11 ;  /* 0x00000001000d7824 */ /* 0x000fca00078e020b */
[----:B------:R-:W-:-:S04]  /*0c10*/  ISETP.GE.AND P0, PT, R13, UR6, PT ;  /* 0x000000060d007c0c */ /* 0x000fc8000bf06270 */
[----:B------:R-:W-:-:S13]  /*0c20*/  ISETP.LT.OR P0, PT, R13, RZ, P0 ;  /* 0x000000ff0d00720c */ /* 0x000fda0000701670 */
[----:B------:R-:W-:Y:S05]  /*0c30*/  @P0 EXIT ;  /* 0x000000000000094d */ /* 0x000fea0003800000 */
[----:B------:R-:W2:Y:S01]  /*0c40*/  LDC.64 R4, c[0x0][0x380] ;  /* 0x0000e000ff047b82 */ /* 0x000ea20000000a00 */
[----:B------:R-:W-:-:S07]  /*0c50*/  IADD3 R11, PT, PT, R11, UR5, RZ ;  /* 0x000000050b0b7c10 */ /* 0x000fce000fffe0ff */
[----:B------:R-:W3:Y:S01]  /*0c60*/  LDC.64 R6, c[0x0][0x388] ;  /* 0x0000e200ff067b82 */ /* 0x000ee20000000a00 */
[----:B--2---:R-:W-:-:S06]  /*0c70*/  IMAD.WIDE.U32 R4, R13, 0x4, R4 ;  /* 0x000000040d047825 */ /* 0x004fcc00078e0004 */
[----:B------:R-:W0:Y:S01]  /*0c80*/  LDG.E R4, desc[UR8][R4.64] ;  /* 0x0000000804047981 */ /* 0x000e22000c1e1900 */
[----:B---3--:R-:W-:-:S06]  /*0c90*/  IMAD.WIDE R6, R11, 0x4, R6 ;  /* 0x000000040b067825 */ /* 0x008fcc00078e0206 */
[----:B------:R-:W0:Y:S02]  /*0ca0*/  LDG.E R6, desc[UR8][R6.64] ;  /* 0x0000000806067981 */ /* 0x000e24000c1e1900 */
[----:B01----:R-:W-:-:S05]  /*0cb0*/  FFMA R9, R4, R6, R9 ;  /* 0x0000000604097223 */ /* 0x003fca0000000009 */
[----:B------:R-:W-:Y:S01]  /*0cc0*/  STG.E desc[UR8][R2.64], R9 ;  /* 0x0000000902007986 */ /* 0x000fe2000c101908 */
[----:B------:R-:W-:Y:S05]  /*0cd0*/  EXIT ;  /* 0x000000000000794d */ /* 0x000fea0003800000 */
.L_x_8:
[----:B------:R-:W-:-:S00]  /*0ce0*/  BRA `(.L_x_8) ;  /* 0xfffffffc00fc7947 */ /* 0x000fc0000383ffff */
[----:B------:R-:W-:-:S00]  /*0cf0*/  NOP ;  /* 0x0000000000007918 */ /* 0x000fc00000000000 */
        /* <DEDUP_REMOVED lines=8> */
.L_x_9:


//--------------------- .nv.shared.reserved.0     --------------------------
	.section	.nv.shared.reserved.0,"aw",@nobits
	.weak		__nv_reservedSMEM_offset_0_alias
	.size		__nv_reservedSMEM_offset_0_alias, 0, 64
	.other		__nv_reservedSMEM_offset_0_alias,@"STO_CUDA_RESERVED_SHARED STV_DEFAULT"
__nv_reservedSMEM_offset_0_alias:
	.zero		0
	.zero		64


//--------------------- .nv.constant0._Z12Conv1DKernelPKfS0_Pfiii --------------------------
	.section	.nv.constant0._Z12Conv1DKernelPKfS0_Pfiii,"a",@progbits
	.sectionflags	@""
	.align	4
.nv.constant0._Z12Conv1DKernelPKfS0_Pfiii:
	.zero		932


//--------------------- SYMBOLS --------------------------

	.type		.nv.reservedSmem.offset0,@object
	.size		.nv.reservedSmem.offset0,0x4
